//
// Generated by NVIDIA NVVM Compiler
//
// Compiler Build ID: CL-36424714
// Cuda compilation tools, release 13.0, V13.0.88
// Based on NVVM 20.0.0
//

.version 9.0
.target sm_100
.address_size 64

	// .globl	_Z14distanceKernelPffi

.visible .entry _Z14distanceKernelPffi(
	.param .u64 .ptr .align 1 _Z14distanceKernelPffi_param_0,
	.param .f32 _Z14distanceKernelPffi_param_1,
	.param .u32 _Z14distanceKernelPffi_param_2
)
{
	.reg .b32 	%r<7>;
	.reg .b32 	%f<8>;
	.reg .b64 	%rd<5>;

	ld.param.u64 	%rd1, [_Z14distanceKernelPffi_param_0];
	ld.param.f32 	%f1, [_Z14distanceKernelPffi_param_1];
	ld.param.u32 	%r1, [_Z14distanceKernelPffi_param_2];
	cvta.to.global.u64 	%rd2, %rd1;
	mov.u32 	%r2, %ctaid.x;
	mov.u32 	%r3, %ntid.x;
	mov.u32 	%r4, %tid.x;
	mad.lo.s32 	%r5, %r2, %r3, %r4;
	cvt.rn.f32.s32 	%f2, %r5;
	sub.s32 	%r6, %r1, %r5;
	cvt.rn.f32.s32 	%f3, %r6;
	div.rn.f32 	%f4, %f2, %f3;
	sub.f32 	%f5, %f1, %f4;
	mul.f32 	%f6, %f5, %f5;
	sqrt.rn.f32 	%f7, %f6;
	mul.wide.s32 	%rd3, %r5, 4;
	add.s64 	%rd4, %rd2, %rd3;
	st.global.f32 	[%rd4], %f7;
	ret;

}


// ===== COMPILED SASS (sm_100) =====

	.target	sm_100

	.elftype	@"ET_EXEC"


//--------------------- .note.nv.tkinfo           --------------------------
	.section	.note.nv.tkinfo,"",@"SHT_NOTE"
	.sectionflags	@"SHF_NOTE_NV_TKINFO"
	.tkinfo
        /*0018*/ 	.word	0x00000002
        /*0030*/ 	.string	""
        /*0030*/ 	.string	"ptxas"
        /*0030*/ 	.string	"Cuda compilation tools, release 13.0, V13.0.88"
        /*0030*/ 	.string	"Build cuda_13.0.r13.0/compiler.36424714_0"
        /*0030*/ 	.string	"-arch sm_100 -m 64 "



//--------------------- .note.nv.cuinfo           --------------------------
	.section	.note.nv.cuinfo,"",@"SHT_NOTE"
	.sectionflags	@"SHF_NOTE_NV_CUINFO"
        /*0018*/ 	.short	0x0002
        /*001a*/ 	.short	0x0064
        /*001c*/ 	.short	0x0082
	.zero		2


//--------------------- .nv.info                  --------------------------
	.section	.nv.info,"",@"SHT_CUDA_INFO"
	.align	4


	//----- nvinfo : EIATTR_REGCOUNT
	.align		4
        /*0000*/ 	.byte	0x04, 0x2f
        /*0002*/ 	.short	(.L_1 - .L_0)
	.align		4
.L_0:
        /*0004*/ 	.word	index@(_Z14distanceKernelPffi)
        /*0008*/ 	.word	0x00000010


	//----- nvinfo : EIATTR_FRAME_SIZE
	.align		4
.L_1:
        /*000c*/ 	.byte	0x04, 0x11
        /*000e*/ 	.short	(.L_3 - .L_2)
	.align		4
.L_2:
        /*0010*/ 	.word	index@($__internal_1_$__cuda_sm3x_div_rn_noftz_f32_slowpath)
        /*0014*/ 	.word	0x00000000


	//----- nvinfo : EIATTR_FRAME_SIZE
	.align		4
.L_3:
        /*0018*/ 	.byte	0x04, 0x11
        /*001a*/ 	.short	(.L_5 - .L_4)
	.align		4
.L_4:
        /*001c*/ 	.word	index@($__internal_0_$__cuda_sm20_sqrt_rn_f32_slowpath)
        /*0020*/ 	.word	0x00000000


	//----- nvinfo : EIATTR_FRAME_SIZE
	.align		4
.L_5:
        /*0024*/ 	.byte	0x04, 0x11
        /*0026*/ 	.short	(.L_7 - .L_6)
	.align		4
.L_6:
        /*0028*/ 	.word	index@(_Z14distanceKernelPffi)
        /*002c*/ 	.word	0x00000000


	//----- nvinfo : EIATTR_MIN_STACK_SIZE
	.align		4
.L_7:
        /*0030*/ 	.byte	0x04, 0x12
        /*0032*/ 	.short	(.L_9 - .L_8)
	.align		4
.L_8:
        /*0034*/ 	.word	index@(_Z14distanceKernelPffi)
        /*0038*/ 	.word	0x00000000
.L_9:


//--------------------- .nv.compat                --------------------------
	.section	.nv.compat,"",@"SHT_CUDA_COMPAT_INFO"
	.align	4
        /*0000*/ 	.byte	0x02, 0x09, 0x00, 0x00, 0x02, 0x02, 0x01, 0x00, 0x02, 0x05, 0x05, 0x00, 0x03, 0x07, 0x01, 0x01
        /*0010*/ 	.byte	0x02, 0x03, 0x00, 0x00, 0x02, 0x06, 0x01, 0x00, 0x04, 0x0b, 0x08, 0x00, 0x01, 0x00, 0x00, 0x00
        /*0020*/ 	.byte	0x00, 0x00, 0x00, 0x00


//--------------------- .nv.info._Z14distanceKernelPffi --------------------------
	.section	.nv.info._Z14distanceKernelPffi,"",@"SHT_CUDA_INFO"
	.sectionflags	@""
	.align	4


	//----- nvinfo : EIATTR_CUDA_API_VERSION
	.align		4
        /*0000*/ 	.byte	0x04, 0x37
        /*0002*/ 	.short	(.L_11 - .L_10)
.L_10:
        /*0004*/ 	.word	0x00000082


	//----- nvinfo : EIATTR_KPARAM_INFO
	.align		4
.L_11:
        /*0008*/ 	.byte	0x04, 0x17
        /*000a*/ 	.short	(.L_13 - .L_12)
.L_12:
        /*000c*/ 	.word	0x00000000
        /*0010*/ 	.short	0x0002
        /*0012*/ 	.short	0x000c
        /*0014*/ 	.byte	0x00, 0xf0, 0x11, 0x00


	//----- nvinfo : EIATTR_KPARAM_INFO
	.align		4
.L_13:
        /*0018*/ 	.byte	0x04, 0x17
        /*001a*/ 	.short	(.L_15 - .L_14)
.L_14:
        /*001c*/ 	.word	0x00000000
        /*0020*/ 	.short	0x0001
        /*0022*/ 	.short	0x0008
        /*0024*/ 	.byte	0x00, 0xf0, 0x11, 0x00


	//----- nvinfo : EIATTR_KPARAM_INFO
	.align		4
.L_15:
        /*0028*/ 	.byte	0x04, 0x17
        /*002a*/ 	.short	(.L_17 - .L_16)
.L_16:
        /*002c*/ 	.word	0x00000000
        /*0030*/ 	.short	0x0000
        /*0032*/ 	.short	0x0000
        /*0034*/ 	.byte	0x00, 0xf5, 0x21, 0x00


	//----- nvinfo : EIATTR_SPARSE_MMA_MASK
	.align		4
.L_17:
        /*0038*/ 	.byte	0x03, 0x50
        /*003a*/ 	.short	0x0000


	//----- nvinfo : EIATTR_MAXREG_COUNT
	.align		4
        /*003c*/ 	.byte	0x03, 0x1b
        /*003e*/ 	.short	0x00ff


	//----- nvinfo : EIATTR_MERCURY_ISA_VERSION
	.align		4
        /*0040*/ 	.byte	0x03, 0x5f
        /*0042*/ 	.short	0x0101


	//----- nvinfo : EIATTR_VRC_CTA_INIT_COUNT
	.align		4
        /*0044*/ 	.byte	0x02, 0x4a
	.zero		1
	.zero		1


	//----- nvinfo : EIATTR_EXIT_INSTR_OFFSETS
	.align		4
        /*0048*/ 	.byte	0x04, 0x1c
        /*004a*/ 	.short	(.L_19 - .L_18)


	//   ....[0]....
.L_18:
        /*004c*/ 	.word	0x000002b0


	//----- nvinfo : EIATTR_CRS_STACK_SIZE
	.align		4
.L_19:
        /*0050*/ 	.byte	0x04, 0x1e
        /*0052*/ 	.short	(.L_21 - .L_20)
.L_20:
        /*0054*/ 	.word	0x00000000


	//----- nvinfo : EIATTR_CBANK_PARAM_SIZE
	.align		4
.L_21:
        /*0058*/ 	.byte	0x03, 0x19
        /*005a*/ 	.short	0x0010


	//----- nvinfo : EIATTR_PARAM_CBANK
	.align		4
        /*005c*/ 	.byte	0x04, 0x0a
        /*005e*/ 	.short	(.L_23 - .L_22)
	.align		4
.L_22:
        /*0060*/ 	.word	index@(.nv.constant0._Z14distanceKernelPffi)
        /*0064*/ 	.short	0x0380
        /*0066*/ 	.short	0x0010


	//----- nvinfo : EIATTR_SW_WAR
	.align		4
.L_23:
        /*0068*/ 	.byte	0x04, 0x36
        /*006a*/ 	.short	(.L_25 - .L_24)
.L_24:
        /*006c*/ 	.word	0x00000008
.L_25:


//--------------------- .nv.callgraph             --------------------------
	.section	.nv.callgraph,"",@"SHT_CUDA_CALLGRAPH"
	.align	4
	.sectionentsize	8
	.align		4
        /*0000*/ 	.word	0x00000000
	.align		4
        /*0004*/ 	.word	0xffffffff
	.align		4
        /*0008*/ 	.word	0x00000000
	.align		4
        /*000c*/ 	.word	0xfffffffe
	.align		4
        /*0010*/ 	.word	0x00000000
	.align		4
        /*0014*/ 	.word	0xfffffffd
	.align		4
        /*0018*/ 	.word	0x00000000
	.align		4
        /*001c*/ 	.word	0xfffffffc


//--------------------- .text._Z14distanceKernelPffi --------------------------
	.section	.text._Z14distanceKernelPffi,"ax",@progbits
	.align	128
        .global         _Z14distanceKernelPffi
        .type           _Z14distanceKernelPffi,@function
        .size           _Z14distanceKernelPffi,(.L_x_19 - _Z14distanceKernelPffi)
        .other          _Z14distanceKernelPffi,@"STO_CUDA_ENTRY STV_DEFAULT"
_Z14distanceKernelPffi:
.text._Z14distanceKernelPffi:
[----:B------:R-:W-:Y:S01]  /*0000*/  LDC R1, c[0x0][0x37c] ;  /* 0x0000df00ff017b82 */ /* 0x000fe20000000800 */
[----:B------:R-:W0:Y:S07]  /*0010*/  S2R R3, SR_TID.X ;  /* 0x0000000000037919 */ /* 0x000e2e0000002100 */
[----:B------:R-:W0:Y:S01]  /*0020*/  S2UR UR4, SR_CTAID.X ;  /* 0x00000000000479c3 */ /* 0x000e220000002500 */
[----:B------:R-:W1:Y:S01]  /*0030*/  LDCU UR5, c[0x0][0x38c] ;  /* 0x00007180ff0577ac */ /* 0x000e620008000800 */
[----:B------:R-:W-:Y:S06]  /*0040*/  BSSY.RECONVERGENT B0, `(.L_x_0) ;  /* 0x0000011000007945 */ /* 0x000fec0003800200 */
[----:B------:R-:W0:Y:S02]  /*0050*/  LDC R2, c[0x0][0x360] ;  /* 0x0000d800ff027b82 */ /* 0x000e240000000800 */
[----:B0-----:R-:W-:-:S05]  /*0060*/  IMAD R2, R2, UR4, R3 ;  /* 0x0000000402027c24 */ /* 0x001fca000f8e0203 */
[----:B-1----:R-:W-:-:S04]  /*0070*/  IADD3 R0, PT, PT, -R2, UR5, RZ ;  /* 0x0000000502007c10 */ /* 0x002fc8000fffe1ff */
[----:B------:R-:W-:Y:S02]  /*0080*/  I2FP.F32.S32 R3, R0 ;  /* 0x0000000000037245 */ /* 0x000fe40000201400 */
[----:B------:R-:W-:Y:S02]  /*0090*/  I2FP.F32.S32 R0, R2 ;  /* 0x0000000200007245 */ /* 0x000fe40000201400 */
[----:B------:R-:W0:Y:S08]  /*00a0*/  MUFU.RCP R4, R3 ;  /* 0x0000000300047308 */ /* 0x000e300000001000 */
[----:B------:R-:W1:Y:S01]  /*00b0*/  FCHK P0, R0, R3 ;  /* 0x0000000300007302 */ /* 0x000e620000000000 */
[----:B0-----:R-:W-:-:S04]  /*00c0*/  FFMA R5, -R3, R4, 1 ;  /* 0x3f80000003057423 */ /* 0x001fc80000000104 */
[----:B------:R-:W-:-:S04]  /*00d0*/  FFMA R5, R4, R5, R4 ;  /* 0x0000000504057223 */ /* 0x000fc80000000004 */
[----:B------:R-:W-:-:S04]  /*00e0*/  FFMA R4, R0, R5, RZ ;  /* 0x0000000500047223 */ /* 0x000fc800000000ff */
[----:B------:R-:W-:-:S04]  /*00f0*/  FFMA R6, -R3, R4, R0 ;  /* 0x0000000403067223 */ /* 0x000fc80000000100 */
[----:B------:R-:W-:Y:S01]  /*0100*/  FFMA R4, R5, R6, R4 ;  /* 0x0000000605047223 */ /* 0x000fe20000000004 */
[----:B-1----:R-:W-:Y:S06]  /*0110*/  @!P0 BRA `(.L_x_1) ;  /* 0x00000000000c8947 */ /* 0x002fec0003800000 */
[----:B------:R-:W-:-:S07]  /*0120*/  MOV R4, 0x140 ;  /* 0x0000014000047802 */ /* 0x000fce0000000f00 */
[----:B------:R-:W-:Y:S05]  /*0130*/  CALL.REL.NOINC `($__internal_1_$__cuda_sm3x_div_rn_noftz_f32_slowpath) ;  /* 0x0000000000b87944 */ /* 0x000fea0003c00000 */
[----:B------:R-:W-:-:S07]  /*0140*/  IMAD.MOV.U32 R4, RZ, RZ, R0 ;  /* 0x000000ffff047224 */ /* 0x000fce00078e0000 */
.L_x_1:
[----:B------:R-:W-:Y:S05]  /*0150*/  BSYNC.RECONVERGENT B0 ;  /* 0x0000000000007941 */ /* 0x000fea0003800200 */
.L_x_0:
[----:B------:R-:W0:Y:S01]  /*0160*/  LDCU UR4, c[0x0][0x388] ;  /* 0x00007100ff0477ac */ /* 0x000e220008000800 */
[----:B------:R-:W-:Y:S01]  /*0170*/  BSSY.RECONVERGENT B0, `(.L_x_2) ;  /* 0x0000010000007945 */ /* 0x000fe20003800200 */
[----:B0-----:R-:W-:Y:S01]  /*0180*/  FADD R4, -R4, UR4 ;  /* 0x0000000404047e21 */ /* 0x001fe20008000100 */
[----:B------:R-:W0:Y:S03]  /*0190*/  LDCU.64 UR4, c[0x0][0x358] ;  /* 0x00006b00ff0477ac */ /* 0x000e260008000a00 */
[----:B------:R-:W-:-:S04]  /*01a0*/  FMUL R0, R4, R4 ;  /* 0x0000000404007220 */ /* 0x000fc80000400000 */
[----:B------:R-:W-:Y:S01]  /*01b0*/  VIADD R4, R0, 0xf3000000 ;  /* 0xf300000000047836 */ /* 0x000fe20000000000 */
[----:B------:R1:W2:Y:S04]  /*01c0*/  MUFU.RSQ R3, R0 ;  /* 0x0000000000037308 */ /* 0x0002a80000001400 */
[----:B------:R-:W-:-:S13]  /*01d0*/  ISETP.GT.U32.AND P0, PT, R4, 0x727fffff, PT ;  /* 0x727fffff0400780c */ /* 0x000fda0003f04070 */
[----:B012---:R-:W-:Y:S05]  /*01e0*/  @!P0 BRA `(.L_x_3) ;  /* 0x0000000000108947 */ /* 0x007fea0003800000 */
[----:B------:R-:W-:-:S07]  /*01f0*/  MOV R8, 0x210 ;  /* 0x0000021000087802 */ /* 0x000fce0000000f00 */
[----:B------:R-:W-:Y:S05]  /*0200*/  CALL.REL.NOINC `($__internal_0_$__cuda_sm20_sqrt_rn_f32_slowpath) ;  /* 0x00000000002c7944 */ /* 0x000fea0003c00000 */
[----:B------:R-:W-:Y:S01]  /*0210*/  IMAD.MOV.U32 R7, RZ, RZ, R3 ;  /* 0x000000ffff077224 */ /* 0x000fe200078e0003 */
[----:B------:R-:W-:Y:S06]  /*0220*/  BRA `(.L_x_4) ;  /* 0x0000000000107947 */ /* 0x000fec0003800000 */
.L_x_3:
[----:B------:R-:W-:Y:S01]  /*0230*/  FMUL.FTZ R7, R0, R3 ;  /* 0x0000000300077220 */ /* 0x000fe20000410000 */
[----:B------:R-:W-:-:S03]  /*0240*/  FMUL.FTZ R3, R3, 0.5 ;  /* 0x3f00000003037820 */ /* 0x000fc60000410000 */
[----:B------:R-:W-:-:S04]  /*0250*/  FFMA R0, -R7, R7, R0 ;  /* 0x0000000707007223 */ /* 0x000fc80000000100 */
[----:B------:R-:W-:-:S07]  /*0260*/  FFMA R7, R0, R3, R7 ;  /* 0x0000000300077223 */ /* 0x000fce0000000007 */
.L_x_4:
[----:B------:R-:W-:Y:S05]  /*0270*/  BSYNC.RECONVERGENT B0 ;  /* 0x0000000000007941 */ /* 0x000fea0003800200 */
.L_x_2:
[----:B------:R-:W0:Y:S02]  /*0280*/  LDC.64 R4, c[0x0][0x380] ;  /* 0x0000e000ff047b82 */ /* 0x000e240000000a00 */
[----:B0-----:R-:W-:-:S05]  /*0290*/  IMAD.WIDE R2, R2, 0x4, R4 ;  /* 0x0000000402027825 */ /* 0x001fca00078e0204 */
[----:B------:R-:W-:Y:S01]  /*02a0*/  STG.E desc[UR4][R2.64], R7 ;  /* 0x0000000702007986 */ /* 0x000fe2000c101904 */
[----:B------:R-:W-:Y:S05]  /*02b0*/  EXIT ;  /* 0x000000000000794d */ /* 0x000fea0003800000 */
        .weak           $__internal_0_$__cuda_sm20_sqrt_rn_f32_slowpath
        .type           $__internal_0_$__cuda_sm20_sqrt_rn_f32_slowpath,@function
        .size           $__internal_0_$__cuda_sm20_sqrt_rn_f32_slowpath,($__internal_1_$__cuda_sm3x_div_rn_noftz_f32_slowpath - $__internal_0_$__cuda_sm20_sqrt_rn_f32_slowpath)
$__internal_0_$__cuda_sm20_sqrt_rn_f32_slowpath:
[----:B------:R-:W-:-:S13]  /*02c0*/  LOP3.LUT P0, RZ, R0, 0x7fffffff, RZ, 0xc0, !PT ;  /* 0x7fffffff00ff7812 */ /* 0x000fda000780c0ff */
[----:B------:R-:W-:Y:S01]  /*02d0*/  @!P0 IMAD.MOV.U32 R3, RZ, RZ, R0 ;  /* 0x000000ffff038224 */ /* 0x000fe200078e0000 */
[----:B------:R-:W-:Y:S06]  /*02e0*/  @!P0 BRA `(.L_x_5) ;  /* 0x0000000000408947 */ /* 0x000fec0003800000 */
[----:B------:R-:W-:-:S13]  /*02f0*/  FSETP.GEU.FTZ.AND P0, PT, R0, RZ, PT ;  /* 0x000000ff0000720b */ /* 0x000fda0003f1e000 */
[----:B------:R-:W-:Y:S01]  /*0300*/  @!P0 IMAD.MOV.U32 R3, RZ, RZ, 0x7fffffff ;  /* 0x7fffffffff038424 */ /* 0x000fe200078e00ff */
[----:B------:R-:W-:Y:S06]  /*0310*/  @!P0 BRA `(.L_x_5) ;  /* 0x0000000000348947 */ /* 0x000fec0003800000 */
[----:B------:R-:W-:-:S13]  /*0320*/  FSETP.GTU.FTZ.AND P0, PT, |R0|, +INF , PT ;  /* 0x7f8000000000780b */ /* 0x000fda0003f1c200 */
[----:B------:R-:W-:Y:S01]  /*0330*/  @P0 FADD.FTZ R3, R0, 1 ;  /* 0x3f80000000030421 */ /* 0x000fe20000010000 */
[----:B------:R-:W-:Y:S06]  /*0340*/  @P0 BRA `(.L_x_5) ;  /* 0x0000000000280947 */ /* 0x000fec0003800000 */
[----:B------:R-:W-:-:S13]  /*0350*/  FSETP.NEU.FTZ.AND P0, PT, |R0|, +INF , PT ;  /* 0x7f8000000000780b */ /* 0x000fda0003f1d200 */
[----:B------:R-:W-:-:S04]  /*0360*/  @P0 FFMA R4, R0, 1.84467440737095516160e+19, RZ ;  /* 0x5f80000000040823 */ /* 0x000fc800000000ff */
[----:B------:R-:W0:Y:S02]  /*0370*/  @P0 MUFU.RSQ R3, R4 ;  /* 0x0000000400030308 */ /* 0x000e240000001400 */
[----:B0-----:R-:W-:Y:S01]  /*0380*/  @P0 FMUL.FTZ R5, R4, R3 ;  /* 0x0000000304050220 */ /* 0x001fe20000410000 */
[----:B------:R-:W-:Y:S01]  /*0390*/  @P0 FMUL.FTZ R7, R3, 0.5 ;  /* 0x3f00000003070820 */ /* 0x000fe20000410000 */
[----:B------:R-:W-:Y:S02]  /*03a0*/  @!P0 IMAD.MOV.U32 R3, RZ, RZ, R0 ;  /* 0x000000ffff038224 */ /* 0x000fe400078e0000 */
[----:B------:R-:W-:-:S04]  /*03b0*/  @P0 FADD.FTZ R6, -R5, -RZ ;  /* 0x800000ff05060221 */ /* 0x000fc80000010100 */
[----:B------:R-:W-:-:S04]  /*03c0*/  @P0 FFMA R6, R5, R6, R4 ;  /* 0x0000000605060223 */ /* 0x000fc80000000004 */
[----:B------:R-:W-:-:S04]  /*03d0*/  @P0 FFMA R6, R6, R7, R5 ;  /* 0x0000000706060223 */ /* 0x000fc80000000005 */
[----:B------:R-:W-:-:S07]  /*03e0*/  @P0 FMUL.FTZ R3, R6, 2.3283064365386962891e-10 ;  /* 0x2f80000006030820 */ /* 0x000fce0000410000 */
.L_x_5:
[----:B------:R-:W-:Y:S02]  /*03f0*/  IMAD.MOV.U32 R4, RZ, RZ, R8 ;  /* 0x000000ffff047224 */ /* 0x000fe400078e0008 */
[----:B------:R-:W-:-:S04]  /*0400*/  IMAD.MOV.U32 R5, RZ, RZ, 0x0 ;  /* 0x00000000ff057424 */ /* 0x000fc800078e00ff */
[----:B------:R-:W-:Y:S05]  /*0410*/  RET.REL.NODEC R4 `(_Z14distanceKernelPffi) ;  /* 0xfffffff804f87950 */ /* 0x000fea0003c3ffff */
        .weak           $__internal_1_$__cuda_sm3x_div_rn_noftz_f32_slowpath
        .type           $__internal_1_$__cuda_sm3x_div_rn_noftz_f32_slowpath,@function
        .size           $__internal_1_$__cuda_sm3x_div_rn_noftz_f32_slowpath,(.L_x_19 - $__internal_1_$__cuda_sm3x_div_rn_noftz_f32_slowpath)
$__internal_1_$__cuda_sm3x_div_rn_noftz_f32_slowpath:
[--C-:B------:R-:W-:Y:S01]  /*0420*/  SHF.R.U32.HI R6, RZ, 0x17, R3.reuse ;  /* 0x00000017ff067819 */ /* 0x100fe20000011603 */
[----:B------:R-:W-:Y:S01]  /*0430*/  BSSY.RECONVERGENT B1, `(.L_x_6) ;  /* 0x0000064000017945 */ /* 0x000fe20003800200 */
[--C-:B------:R-:W-:Y:S01]  /*0440*/  SHF.R.U32.HI R5, RZ, 0x17, R0.reuse ;  /* 0x00000017ff057819 */ /* 0x100fe20000011600 */
[----:B------:R-:W-:Y:S01]  /*0450*/  IMAD.MOV.U32 R7, RZ, RZ, R0 ;  /* 0x000000ffff077224 */ /* 0x000fe200078e0000 */
[----:B------:R-:W-:Y:S01]  /*0460*/  LOP3.LUT R6, R6, 0xff, RZ, 0xc0, !PT ;  /* 0x000000ff06067812 */ /* 0x000fe200078ec0ff */
[----:B------:R-:W-:Y:S01]  /*0470*/  IMAD.MOV.U32 R8, RZ, RZ, R3 ;  /* 0x000000ffff087224 */ /* 0x000fe200078e0003 */
[----:B------:R-:W-:Y:S02]  /*0480*/  LOP3.LUT R5, R5, 0xff, RZ, 0xc0, !PT ;  /* 0x000000ff05057812 */ /* 0x000fe400078ec0ff */
[----:B------:R-:W-:-:S03]  /*0490*/  IADD3 R11, PT, PT, R6, -0x1, RZ ;  /* 0xffffffff060b7810 */ /* 0x000fc60007ffe0ff */
[----:B------:R-:W-:Y:S01]  /*04a0*/  VIADD R10, R5, 0xffffffff ;  /* 0xffffffff050a7836 */ /* 0x000fe20000000000 */
[----:B------:R-:W-:-:S04]  /*04b0*/  ISETP.GT.U32.AND P0, PT, R11, 0xfd, PT ;  /* 0x000000fd0b00780c */ /* 0x000fc80003f04070 */
[----:B------:R-:W-:-:S13]  /*04c0*/  ISETP.GT.U32.OR P0, PT, R10, 0xfd, P0 ;  /* 0x000000fd0a00780c */ /* 0x000fda0000704470 */
[----:B------:R-:W-:Y:S01]  /*04d0*/  @!P0 IMAD.MOV.U32 R9, RZ, RZ, RZ ;  /* 0x000000ffff098224 */ /* 0x000fe200078e00ff */
[----:B------:R-:W-:Y:S06]  /*04e0*/  @!P0 BRA `(.L_x_7) ;  /* 0x00000000005c8947 */ /* 0x000fec0003800000 */
[----:B------:R-:W-:Y:S02]  /*04f0*/  FSETP.GTU.FTZ.AND P0, PT, |R0|, +INF , PT ;  /* 0x7f8000000000780b */ /* 0x000fe40003f1c200 */
[----:B------:R-:W-:-:S04]  /*0500*/  FSETP.GTU.FTZ.AND P1, PT, |R3|, +INF , PT ;  /* 0x7f8000000300780b */ /* 0x000fc80003f3c200 */
[----:B------:R-:W-:-:S13]  /*0510*/  PLOP3.LUT P0, PT, P0, P1, PT, 0xf8, 0x8f ;  /* 0x00000000008f781c */ /* 0x000fda0000703f70 */
[----:B------:R-:W-:Y:S05]  /*0520*/  @P0 BRA `(.L_x_8) ;  /* 0x00000004004c0947 */ /* 0x000fea0003800000 */
[----:B------:R-:W-:-:S13]  /*0530*/  LOP3.LUT P0, RZ, R8, 0x7fffffff, R7, 0xc8, !PT ;  /* 0x7fffffff08ff7812 */ /* 0x000fda000780c807 */
[----:B------:R-:W-:Y:S05]  /*0540*/  @!P0 BRA `(.L_x_9) ;  /* 0x00000004003c8947 */ /* 0x000fea0003800000 */
[C---:B------:R-:W-:Y:S02]  /*0550*/  FSETP.NEU.FTZ.AND P2, PT, |R0|.reuse, +INF , PT ;  /* 0x7f8000000000780b */ /* 0x040fe40003f5d200 */
[----:B------:R-:W-:Y:S02]  /*0560*/  FSETP.NEU.FTZ.AND P1, PT, |R3|, +INF , PT ;  /* 0x7f8000000300780b */ /* 0x000fe40003f3d200 */
[----:B------:R-:W-:-:S11]  /*0570*/  FSETP.NEU.FTZ.AND P0, PT, |R0|, +INF , PT ;  /* 0x7f8000000000780b */ /* 0x000fd60003f1d200 */
[----:B------:R-:W-:Y:S05]  /*0580*/  @!P1 BRA !P2, `(.L_x_9) ;  /* 0x00000004002c9947 */ /* 0x000fea0005000000 */
[----:B------:R-:W-:-:S04]  /*0590*/  LOP3.LUT P2, RZ, R7, 0x7fffffff, RZ, 0xc0, !PT ;  /* 0x7fffffff07ff7812 */ /* 0x000fc8000784c0ff */
[----:B------:R-:W-:-:S13]  /*05a0*/  PLOP3.LUT P1, PT, P1, P2, PT, 0x2f, 0xf2 ;  /* 0x0000000000f2781c */ /* 0x000fda0000f24577 */
[----:B------:R-:W-:Y:S05]  /*05b0*/  @P1 BRA `(.L_x_10) ;  /* 0x0000000400181947 */ /* 0x000fea0003800000 */
[----:B------:R-:W-:-:S04]  /*05c0*/  LOP3.LUT P1, RZ, R8, 0x7fffffff, RZ, 0xc0, !PT ;  /* 0x7fffffff08ff7812 */ /* 0x000fc8000782c0ff */
[----:B------:R-:W-:-:S13]  /*05d0*/  PLOP3.LUT P0, PT, P0, P1, PT, 0x2f, 0xf2 ;  /* 0x0000000000f2781c */ /* 0x000fda0000702577 */
[----:B------:R-:W-:Y:S05]  /*05e0*/  @P0 BRA `(.L_x_11) ;  /* 0x0000000400000947 */ /* 0x000fea0003800000 */
[----:B------:R-:W-:Y:S02]  /*05f0*/  ISETP.GE.AND P0, PT, R10, RZ, PT ;  /* 0x000000ff0a00720c */ /* 0x000fe40003f06270 */
[----:B------:R-:W-:-:S11]  /*0600*/  ISETP.GE.AND P1, PT, R11, RZ, PT ;  /* 0x000000ff0b00720c */ /* 0x000fd60003f26270 */
[----:B------:R-:W-:Y:S02]  /*0610*/  @P0 IMAD.MOV.U32 R9, RZ, RZ, RZ ;  /* 0x000000ffff090224 */ /* 0x000fe400078e00ff */
[----:B------:R-:W-:Y:S01]  /*0620*/  @!P0 FFMA R7, R0, 1.84467440737095516160e+19, RZ ;  /* 0x5f80000000078823 */ /* 0x000fe200000000ff */
[----:B------:R-:W-:Y:S02]  /*0630*/  @!P0 IMAD.MOV.U32 R9, RZ, RZ, -0x40 ;  /* 0xffffffc0ff098424 */ /* 0x000fe400078e00ff */
[----:B------:R-:W-:-:S03]  /*0640*/  @!P1 FFMA R8, R3, 1.84467440737095516160e+19, RZ ;  /* 0x5f80000003089823 */ /* 0x000fc600000000ff */
[----:B------:R-:W-:-:S07]  /*0650*/  @!P1 IADD3 R9, PT, PT, R9, 0x40, RZ ;  /* 0x0000004009099810 */ /* 0x000fce0007ffe0ff */
.L_x_7:
[----:B------:R-:W-:Y:S01]  /*0660*/  LEA R3, R6, 0xc0800000, 0x17 ;  /* 0xc080000006037811 */ /* 0x000fe200078eb8ff */
[----:B------:R-:W-:Y:S01]  /*0670*/  VIADD R5, R5, 0xffffff81 ;  /* 0xffffff8105057836 */ /* 0x000fe20000000000 */
[----:B------:R-:W-:Y:S03]  /*0680*/  BSSY.RECONVERGENT B2, `(.L_x_12) ;  /* 0x0000035000027945 */ /* 0x000fe60003800200 */
[----:B------:R-:W-:Y:S01]  /*0690*/  IMAD.IADD R3, R8, 0x1, -R3 ;  /* 0x0000000108037824 */ /* 0x000fe200078e0a03 */
[C---:B------:R-:W-:Y:S01]  /*06a0*/  IADD3 R6, PT, PT, R5.reuse, 0x7f, -R6 ;  /* 0x0000007f05067810 */ /* 0x040fe20007ffe806 */
[----:B------:R-:W-:Y:S02]  /*06b0*/  IMAD R0, R5, -0x800000, R7 ;  /* 0xff80000005007824 */ /* 0x000fe400078e0207 */
[----:B------:R-:W0:Y:S01]  /*06c0*/  MUFU.RCP R8, R3 ;  /* 0x0000000300087308 */ /* 0x000e220000001000 */
[----:B------:R-:W-:Y:S01]  /*06d0*/  FADD.FTZ R11, -R3, -RZ ;  /* 0x800000ff030b7221 */ /* 0x000fe20000010100 */
[----:B------:R-:W-:-:S03]  /*06e0*/  IMAD.IADD R6, R6, 0x1, R9 ;  /* 0x0000000106067824 */ /* 0x000fc600078e0209 */
[----:B0-----:R-:W-:-:S04]  /*06f0*/  FFMA R13, R8, R11, 1 ;  /* 0x3f800000080d7423 */ /* 0x001fc8000000000b */
[----:B------:R-:W-:-:S04]  /*0700*/  FFMA R10, R8, R13, R8 ;  /* 0x0000000d080a7223 */ /* 0x000fc80000000008 */
[----:B------:R-:W-:-:S04]  /*0710*/  FFMA R7, R0, R10, RZ ;  /* 0x0000000a00077223 */ /* 0x000fc800000000ff */
[----:B------:R-:W-:-:S04]  /*0720*/  FFMA R8, R11, R7, R0 ;  /* 0x000000070b087223 */ /* 0x000fc80000000000 */
[----:B------:R-:W-:-:S04]  /*0730*/  FFMA R7, R10, R8, R7 ;  /* 0x000000080a077223 */ /* 0x000fc80000000007 */
[----:B------:R-:W-:-:S04]  /*0740*/  FFMA R8, R11, R7, R0 ;  /* 0x000000070b087223 */ /* 0x000fc80000000000 */
[----:B------:R-:W-:-:S05]  /*0750*/  FFMA R0, R10, R8, R7 ;  /* 0x000000080a007223 */ /* 0x000fca0000000007 */
[----:B------:R-:W-:-:S04]  /*0760*/  SHF.R.U32.HI R3, RZ, 0x17, R0 ;  /* 0x00000017ff037819 */ /* 0x000fc80000011600 */
[----:B------:R-:W-:-:S05]  /*0770*/  LOP3.LUT R3, R3, 0xff, RZ, 0xc0, !PT ;  /* 0x000000ff03037812 */ /* 0x000fca00078ec0ff */
[----:B------:R-:W-:-:S04]  /*0780*/  IMAD.IADD R9, R3, 0x1, R6 ;  /* 0x0000000103097824 */ /* 0x000fc800078e0206 */
[----:B------:R-:W-:-:S05]  /*0790*/  VIADD R3, R9, 0xffffffff ;  /* 0xffffffff09037836 */ /* 0x000fca0000000000 */
[----:B------:R-:W-:-:S13]  /*07a0*/  ISETP.GE.U32.AND P0, PT, R3, 0xfe, PT ;  /* 0x000000fe0300780c */ /* 0x000fda0003f06070 */
[----:B------:R-:W-:Y:S05]  /*07b0*/  @!P0 BRA `(.L_x_13) ;  /* 0x0000000000808947 */ /* 0x000fea0003800000 */
[----:B------:R-:W-:-:S13]  /*07c0*/  ISETP.GT.AND P0, PT, R9, 0xfe, PT ;  /* 0x000000fe0900780c */ /* 0x000fda0003f04270 */
[----:B------:R-:W-:Y:S05]  /*07d0*/  @P0 BRA `(.L_x_14) ;  /* 0x00000000006c0947 */ /* 0x000fea0003800000 */
[----:B------:R-:W-:-:S13]  /*07e0*/  ISETP.GE.AND P0, PT, R9, 0x1, PT ;  /* 0x000000010900780c */ /* 0x000fda0003f06270 */
[----:B------:R-:W-:Y:S05]  /*07f0*/  @P0 BRA `(.L_x_15) ;  /* 0x0000000000740947 */ /* 0x000fea0003800000 */
[----:B------:R-:W-:Y:S02]  /*0800*/  ISETP.GE.AND P0, PT, R9, -0x18, PT ;  /* 0xffffffe80900780c */ /* 0x000fe40003f06270 */
[----:B------:R-:W-:-:S11]  /*0810*/  LOP3.LUT R0, R0, 0x80000000, RZ, 0xc0, !PT ;  /* 0x8000000000007812 */ /* 0x000fd600078ec0ff */
[----:B------:R-:W-:Y:S05]  /*0820*/  @!P0 BRA `(.L_x_15) ;  /* 0x0000000000688947 */ /* 0x000fea0003800000 */
[CCC-:B------:R-:W-:Y:S01]  /*0830*/  FFMA.RZ R3, R10.reuse, R8.reuse, R7.reuse ;  /* 0x000000080a037223 */ /* 0x1c0fe2000000c007 */
[CCC-:B------:R-:W-:Y:S01]  /*0840*/  FFMA.RM R6, R10.reuse, R8.reuse, R7.reuse ;  /* 0x000000080a067223 */ /* 0x1c0fe20000004007 */
[C---:B------:R-:W-:Y:S02]  /*0850*/  ISETP.NE.AND P2, PT, R9.reuse, RZ, PT ;  /* 0x000000ff0900720c */ /* 0x040fe40003f45270 */
[----:B------:R-:W-:Y:S02]  /*0860*/  ISETP.NE.AND P1, PT, R9, RZ, PT ;  /* 0x000000ff0900720c */ /* 0x000fe40003f25270 */
[----:B------:R-:W-:Y:S01]  /*0870*/  LOP3.LUT R5, R3, 0x7fffff, RZ, 0xc0, !PT ;  /* 0x007fffff03057812 */ /* 0x000fe200078ec0ff */
[----:B------:R-:W-:Y:S01]  /*0880*/  FFMA.RP R3, R10, R8, R7 ;  /* 0x000000080a037223 */ /* 0x000fe20000008007 */
[----:B------:R-:W-:Y:S01]  /*0890*/  IADD3 R8, PT, PT, R9, 0x20, RZ ;  /* 0x0000002009087810 */ /* 0x000fe20007ffe0ff */
[----:B------:R-:W-:Y:S01]  /*08a0*/  IMAD.MOV R7, RZ, RZ, -R9 ;  /* 0x000000ffff077224 */ /* 0x000fe200078e0a09 */
[----:B------:R-:W-:-:S02]  /*08b0*/  LOP3.LUT R5, R5, 0x800000, RZ, 0xfc, !PT ;  /* 0x0080000005057812 */ /* 0x000fc400078efcff */
[----:B------:R-:W-:Y:S02]  /*08c0*/  FSETP.NEU.FTZ.AND P0, PT, R3, R6, PT ;  /* 0x000000060300720b */ /* 0x000fe40003f1d000 */
[----:B------:R-:W-:Y:S02]  /*08d0*/  SHF.L.U32 R8, R5, R8, RZ ;  /* 0x0000000805087219 */ /* 0x000fe400000006ff */
[----:B------:R-:W-:Y:S02]  /*08e0*/  SEL R6, R7, RZ, P2 ;  /* 0x000000ff07067207 */ /* 0x000fe40001000000 */
[----:B------:R-:W-:Y:S02]  /*08f0*/  ISETP.NE.AND P1, PT, R8, RZ, P1 ;  /* 0x000000ff0800720c */ /* 0x000fe40000f25270 */
[----:B------:R-:W-:Y:S02]  /*0900*/  SHF.R.U32.HI R6, RZ, R6, R5 ;  /* 0x00000006ff067219 */ /* 0x000fe40000011605 */
[----:B------:R-:W-:-:S02]  /*0910*/  PLOP3.LUT P0, PT, P0, P1, PT, 0xf8, 0x8f ;  /* 0x00000000008f781c */ /* 0x000fc40000703f70 */
[----:B------:R-:W-:Y:S02]  /*0920*/  SHF.R.U32.HI R8, RZ, 0x1, R6 ;  /* 0x00000001ff087819 */ /* 0x000fe40000011606 */
[----:B------:R-:W-:-:S04]  /*0930*/  SEL R3, RZ, 0x1, !P0 ;  /* 0x00000001ff037807 */ /* 0x000fc80004000000 */
[----:B------:R-:W-:-:S04]  /*0940*/  LOP3.LUT R3, R3, 0x1, R8, 0xf8, !PT ;  /* 0x0000000103037812 */ /* 0x000fc800078ef808 */
[----:B------:R-:W-:-:S05]  /*0950*/  LOP3.LUT R3, R3, R6, RZ, 0xc0, !PT ;  /* 0x0000000603037212 */ /* 0x000fca00078ec0ff */
[----:B------:R-:W-:-:S05]  /*0960*/  IMAD.IADD R3, R8, 0x1, R3 ;  /* 0x0000000108037824 */ /* 0x000fca00078e0203 */
[----:B------:R-:W-:Y:S01]  /*0970*/  LOP3.LUT R0, R3, R0, RZ, 0xfc, !PT ;  /* 0x0000000003007212 */ /* 0x000fe200078efcff */
[----:B------:R-:W-:Y:S06]  /*0980*/  BRA `(.L_x_15) ;  /* 0x0000000000107947 */ /* 0x000fec0003800000 */
.L_x_14:
[----:B------:R-:W-:-:S04]  /*0990*/  LOP3.LUT R0, R0, 0x80000000, RZ, 0xc0, !PT ;  /* 0x8000000000007812 */ /* 0x000fc800078ec0ff */
[----:B------:R-:W-:Y:S01]  /*09a0*/  LOP3.LUT R0, R0, 0x7f800000, RZ, 0xfc, !PT ;  /* 0x7f80000000007812 */ /* 0x000fe200078efcff */
[----:B------:R-:W-:Y:S06]  /*09b0*/  BRA `(.L_x_15) ;  /* 0x0000000000047947 */ /* 0x000fec0003800000 */
.L_x_13:
[----:B------:R-:W-:-:S07]  /*09c0*/  IMAD R0, R6, 0x800000, R0 ;  /* 0x0080000006007824 */ /* 0x000fce00078e0200 */
.L_x_15:
[----:B------:R-:W-:Y:S05]  /*09d0*/  BSYNC.RECONVERGENT B2 ;  /* 0x0000000000027941 */ /* 0x000fea0003800200 */
.L_x_12:
[----:B------:R-:W-:Y:S05]  /*09e0*/  BRA `(.L_x_16) ;  /* 0x0000000000207947 */ /* 0x000fea0003800000 */
.L_x_11:
[----:B------:R-:W-:-:S04]  /*09f0*/  LOP3.LUT R0, R8, 0x80000000, R7, 0x48, !PT ;  /* 0x8000000008007812 */ /* 0x000fc800078e4807 */
[----:B------:R-:W-:Y:S01]  /*0a00*/  LOP3.LUT R0, R0, 0x7f800000, RZ, 0xfc, !PT ;  /* 0x7f80000000007812 */ /* 0x000fe200078efcff */
[----:B------:R-:W-:Y:S06]  /*0a10*/  BRA `(.L_x_16) ;  /* 0x0000000000147947 */ /* 0x000fec0003800000 */
.L_x_10:
[----:B------:R-:W-:Y:S01]  /*0a20*/  LOP3.LUT R0, R8, 0x80000000, R7, 0x48, !PT ;  /* 0x8000000008007812 */ /* 0x000fe200078e4807 */
[----:B------:R-:W-:Y:S06]  /*0a30*/  BRA `(.L_x_16) ;  /* 0x00000000000c7947 */ /* 0x000fec0003800000 */
.L_x_9:
[----:B------:R-:W0:Y:S01]  /*0a40*/  MUFU.RSQ R0, -QNAN ;  /* 0xffc0000000007908 */ /* 0x000e220000001400 */
[----:B------:R-:W-:Y:S05]  /*0a50*/  BRA `(.L_x_16) ;  /* 0x0000000000047947 */ /* 0x000fea0003800000 */
.L_x_8:
[----:B------:R-:W-:-:S07]  /*0a60*/  FADD.FTZ R0, R0, R3 ;  /* 0x0000000300007221 */ /* 0x000fce0000010000 */
.L_x_16:
[----:B------:R-:W-:Y:S05]  /*0a70*/  BSYNC.RECONVERGENT B1 ;  /* 0x0000000000017941 */ /* 0x000fea0003800200 */
.L_x_6:
[----:B------:R-:W-:-:S04]  /*0a80*/  IMAD.MOV.U32 R5, RZ, RZ, 0x0 ;  /* 0x00000000ff057424 */ /* 0x000fc800078e00ff */
[----:B0-----:R-:W-:Y:S05]  /*0a90*/  RET.REL.NODEC R4 `(_Z14distanceKernelPffi) ;  /* 0xfffffff404587950 */ /* 0x001fea0003c3ffff */
.L_x_17:
[----:B------:R-:W-:-:S00]  /*0aa0*/  BRA `(.L_x_17) ;  /* 0xfffffffc00fc7947 */ /* 0x000fc0000383ffff */
[----:B------:R-:W-:-:S00]  /*0ab0*/  NOP ;  /* 0x0000000000007918 */ /* 0x000fc00000000000 */
        /* <DEDUP_REMOVED lines=12> */
.L_x_19:


//--------------------- .nv.shared.reserved.0     --------------------------
	.section	.nv.shared.reserved.0,"aw",@nobits
	.weak		__nv_reservedSMEM_offset_0_alias
	.size		__nv_reservedSMEM_offset_0_alias, 0, 64
	.other		__nv_reservedSMEM_offset_0_alias,@"STO_CUDA_RESERVED_SHARED STV_DEFAULT"
__nv_reservedSMEM_offset_0_alias:
	.zero		0
	.zero		64


//--------------------- .nv.constant0._Z14distanceKernelPffi --------------------------
	.section	.nv.constant0._Z14distanceKernelPffi,"a",@progbits
	.sectionflags	@""
	.align	4
.nv.constant0._Z14distanceKernelPffi:
	.zero		912


//--------------------- SYMBOLS --------------------------

	.type		.nv.reservedSmem.offset0,@object
	.size		.nv.reservedSmem.offset0,0x4
